	.headerflags	@"EF_CUDA_TEXMODE_UNIFIED EF_CUDA_64BIT_ADDRESS EF_CUDA_ACCELERATORS EF_CUDA_SM90 EF_CUDA_VIRTUAL_SM(EF_CUDA_SM90)"
	.elftype	@"ET_EXEC"


//--------------------- .nv.info                  --------------------------
	.section	.nv.info,"",@"SHT_CUDA_INFO"
	.align	4


	//----- nvinfo : EIATTR_REGCOUNT
	.align		4
        /*0000*/ 	.byte	0x04, 0x2f
        /*0002*/ 	.short	(.L_1 - .L_0)
	.align		4
.L_0:
        /*0004*/ 	.word	index@(triton_poi_fused_convolution_relu_13)
        /*0008*/ 	.word	0x0000000c


	//----- nvinfo : EIATTR_MIN_STACK_SIZE
	.align		4
.L_1:
        /*000c*/ 	.byte	0x04, 0x12
        /*000e*/ 	.short	(.L_3 - .L_2)
	.align		4
.L_2:
        /*0010*/ 	.word	index@(triton_poi_fused_convolution_relu_13)
        /*0014*/ 	.word	0x00000000


	//----- nvinfo : EIATTR_FRAME_SIZE
	.align		4
.L_3:
        /*0018*/ 	.byte	0x04, 0x11
        /*001a*/ 	.short	(.L_5 - .L_4)
	.align		4
.L_4:
        /*001c*/ 	.word	index@(triton_poi_fused_convolution_relu_13)
        /*0020*/ 	.word	0x00000000


	//----- nvinfo : EIATTR_MIN_STACK_SIZE
	.align		4
.L_5:
        /*0024*/ 	.byte	0x04, 0x12
        /*0026*/ 	.short	(.L_7 - .L_6)
	.align		4
.L_6:
        /*0028*/ 	.word	index@(triton_poi_fused_convolution_relu_13)
        /*002c*/ 	.word	0x00000000
.L_7:


//--------------------- .nv.info.triton_poi_fused_convolution_relu_13 --------------------------
	.section	.nv.info.triton_poi_fused_convolution_relu_13,"",@"SHT_CUDA_INFO"
	.sectionflags	@""
	.align	4


	//----- nvinfo : EIATTR_CUDA_API_VERSION
	.align		4
        /*0000*/ 	.byte	0x04, 0x37
        /*0002*/ 	.short	(.L_9 - .L_8)
.L_8:
        /*0004*/ 	.word	0x0000007c


	//----- nvinfo : EIATTR_KPARAM_INFO
	.align		4
.L_9:
        /*0008*/ 	.byte	0x04, 0x17
        /*000a*/ 	.short	(.L_11 - .L_10)
.L_10:
        /*000c*/ 	.word	0x00000000
        /*0010*/ 	.short	0x0002
        /*0012*/ 	.short	0x0010
        /*0014*/ 	.byte	0x00, 0xf0, 0x11, 0x00


	//----- nvinfo : EIATTR_KPARAM_INFO
	.align		4
.L_11:
        /*0018*/ 	.byte	0x04, 0x17
        /*001a*/ 	.short	(.L_13 - .L_12)
.L_12:
        /*001c*/ 	.word	0x00000000
        /*0020*/ 	.short	0x0001
        /*0022*/ 	.short	0x0008
        /*0024*/ 	.byte	0x00, 0xf4, 0x21, 0x00


	//----- nvinfo : EIATTR_KPARAM_INFO
	.align		4
.L_13:
        /*0028*/ 	.byte	0x04, 0x17
        /*002a*/ 	.short	(.L_15 - .L_14)
.L_14:
        /*002c*/ 	.word	0x00000000
        /*0030*/ 	.short	0x0000
        /*0032*/ 	.short	0x0000
        /*0034*/ 	.byte	0x00, 0xf4, 0x21, 0x00


	//----- nvinfo : EIATTR_SPARSE_MMA_MASK
	.align		4
.L_15:
        /*0038*/ 	.byte	0x03, 0x50
        /*003a*/ 	.short	0x0000


	//----- nvinfo : EIATTR_MAXREG_COUNT
	.align		4
        /*003c*/ 	.byte	0x03, 0x1b
        /*003e*/ 	.short	0x00ff


	//----- nvinfo : EIATTR_EXIT_INSTR_OFFSETS
	.align		4
        /*0040*/ 	.byte	0x04, 0x1c
        /*0042*/ 	.short	(.L_17 - .L_16)


	//   ....[0]....
.L_16:
        /*0044*/ 	.word	0x00000190


	//----- nvinfo : EIATTR_REQNTID
	.align		4
.L_17:
        /*0048*/ 	.byte	0x04, 0x10
        /*004a*/ 	.short	(.L_19 - .L_18)
.L_18:
        /*004c*/ 	.word	0x00000100
        /*0050*/ 	.word	0x00000001
        /*0054*/ 	.word	0x00000001


	//----- nvinfo : EIATTR_CBANK_PARAM_SIZE
	.align		4
.L_19:
        /*0058*/ 	.byte	0x03, 0x19
        /*005a*/ 	.short	0x0014


	//----- nvinfo : EIATTR_PARAM_CBANK
	.align		4
        /*005c*/ 	.byte	0x04, 0x0a
        /*005e*/ 	.short	(.L_21 - .L_20)
	.align		4
.L_20:
        /*0060*/ 	.word	index@(.nv.constant0.triton_poi_fused_convolution_relu_13)
        /*0064*/ 	.short	0x0210
        /*0066*/ 	.short	0x0014


	//----- nvinfo : EIATTR_SW_WAR
	.align		4
.L_21:
        /*0068*/ 	.byte	0x04, 0x36
        /*006a*/ 	.short	(.L_23 - .L_22)
.L_22:
        /*006c*/ 	.word	0x00000008
.L_23:


//--------------------- .nv.callgraph             --------------------------
	.section	.nv.callgraph,"",@"SHT_CUDA_CALLGRAPH"
	.align	4
	.sectionentsize	8
	.align		4
        /*0000*/ 	.word	0x00000000
	.align		4
        /*0004*/ 	.word	0xffffffff
	.align		4
        /*0008*/ 	.word	0x00000000
	.align		4
        /*000c*/ 	.word	0xfffffffe
	.align		4
        /*0010*/ 	.word	0x00000000
	.align		4
        /*0014*/ 	.word	0xfffffffd
	.align		4
        /*0018*/ 	.word	0x00000000
	.align		4
        /*001c*/ 	.word	0xfffffffc


//--------------------- .text.triton_poi_fused_convolution_relu_13 --------------------------
	.section	.text.triton_poi_fused_convolution_relu_13,"ax",@progbits
	.align	128
        .global         triton_poi_fused_convolution_relu_13
        .type           triton_poi_fused_convolution_relu_13,@function
        .size           triton_poi_fused_convolution_relu_13,(.L_x_1 - triton_poi_fused_convolution_relu_13)
        .other          triton_poi_fused_convolution_relu_13,@"STO_CUDA_ENTRY STV_DEFAULT"
triton_poi_fused_convolution_relu_13:
.text.triton_poi_fused_convolution_relu_13:
[----:B------:R-:W-:Y:S01]  /*0000*/  LDC R1, c[0x0][0x28] ;  /* 0x00000a00ff017b82 */ /* 0x000fe20000000800 */
[----:B------:R-:W1:Y:S07]  /*0010*/  S2R R0, SR_TID.X ;  /* 0x0000000000007919 */ /* 0x000e6e0000002100 */
[----:B------:R-:W2:Y:S01]  /*0020*/  LDC.64 R4, c[0x0][0x218] ;  /* 0x00008600ff047b82 */ /* 0x000ea20000000a00 */
[----:B------:R-:W-:Y:S01]  /*0030*/  ULDC.64 UR4, c[0x0][0x208] ;  /* 0x0000820000047ab9 */ /* 0x000fe20000000a00 */
[----:B------:R-:W3:Y:S06]  /*0040*/  S2R R7, SR_CTAID.X ;  /* 0x0000000000077919 */ /* 0x000eec0000002500 */
[----:B------:R-:W4:Y:S01]  /*0050*/  LDC.64 R2, c[0x0][0x210] ;  /* 0x00008400ff027b82 */ /* 0x000f220000000a00 */
[----:B-1----:R-:W-:Y:S01]  /*0060*/  IMAD.SHL.U32 R0, R0, 0x2, RZ ;  /* 0x0000000200007824 */ /* 0x002fe200078e00ff */
[----:B---3--:R-:W-:-:S04]  /*0070*/  SHF.R.S32.HI R6, RZ, 0x16, R7 ;  /* 0x00000016ff067819 */ /* 0x008fc80000011407 */
[----:B------:R-:W-:-:S05]  /*0080*/  LOP3.LUT R0, R0, 0x1fe, RZ, 0xc0, !PT ;  /* 0x000001fe00007812 */ /* 0x000fca00078ec0ff */
[----:B------:R-:W-:Y:S01]  /*0090*/  IMAD R7, R7, 0x200, R0 ;  /* 0x0000020007077824 */ /* 0x000fe200078e0200 */
[----:B------:R-:W-:-:S03]  /*00a0*/  SGXT R0, R6, 0x1 ;  /* 0x000000010600781a */ /* 0x000fc60000000200 */
[----:B----4-:R-:W-:Y:S01]  /*00b0*/  IMAD.WIDE R2, R7, 0x4, R2 ;  /* 0x0000000407027825 */ /* 0x010fe200078e0202 */
[----:B------:R-:W-:-:S04]  /*00c0*/  LEA.HI R0, R0, R7, RZ, 0x8 ;  /* 0x0000000700007211 */ /* 0x000fc800078f40ff */
[----:B------:R-:W-:-:S05]  /*00d0*/  LOP3.LUT R0, R0, 0xffffff00, RZ, 0xc0, !PT ;  /* 0xffffff0000007812 */ /* 0x000fca00078ec0ff */
[----:B------:R-:W-:Y:S02]  /*00e0*/  IMAD.IADD R9, R7, 0x1, -R0 ;  /* 0x0000000107097824 */ /* 0x000fe400078e0a00 */
[----:B------:R-:W3:Y:S02]  /*00f0*/  LDG.E.64 R6, desc[UR4][R2.64] ;  /* 0x0000000402067981 */ /* 0x000ee4000c1e1b00 */
[----:B--2---:R-:W-:-:S06]  /*0100*/  IMAD.WIDE R4, R9, 0x4, R4 ;  /* 0x0000000409047825 */ /* 0x004fcc00078e0204 */
[----:B------:R-:W3:Y:S02]  /*0110*/  LDG.E.EL.64 R4, desc[UR4][R4.64] ;  /* 0x0000000404047981 */ /* 0x000ee4000c2e1b00 */
[C---:B---3--:R-:W-:Y:S01]  /*0120*/  FSETP.GEU.AND P0, PT, R6.reuse, -R4, PT ;  /* 0x800000040600720b */ /* 0x048fe20003f0e000 */
[----:B------:R-:W-:Y:S01]  /*0130*/  FADD R6, R6, R4 ;  /* 0x0000000406067221 */ /* 0x000fe20000000000 */
[C---:B------:R-:W-:Y:S01]  /*0140*/  FADD R0, R7.reuse, R5 ;  /* 0x0000000507007221 */ /* 0x040fe20000000000 */
[----:B------:R-:W-:-:S03]  /*0150*/  FSETP.GEU.AND P1, PT, R7, -R5, PT ;  /* 0x800000050700720b */ /* 0x000fc60003f2e000 */
[----:B------:R-:W-:Y:S02]  /*0160*/  FSEL R6, R6, RZ, P0 ;  /* 0x000000ff06067208 */ /* 0x000fe40000000000 */
[----:B------:R-:W-:-:S05]  /*0170*/  FSEL R7, R0, RZ, P1 ;  /* 0x000000ff00077208 */ /* 0x000fca0000800000 */
[----:B------:R-:W-:Y:S01]  /*0180*/  STG.E.64 desc[UR4][R2.64], R6 ;  /* 0x0000000602007986 */ /* 0x000fe2000c101b04 */
[----:B------:R-:W-:Y:S05]  /*0190*/  EXIT ;  /* 0x000000000000794d */ /* 0x000fea0003800000 */
.L_x_0:
[----:B------:R-:W-:-:S00]  /*01a0*/  BRA `(.L_x_0) ;  /* 0xfffffffc00fc7947 */ /* 0x000fc0000383ffff */
[----:B------:R-:W-:-:S00]  /*01b0*/  NOP ;  /* 0x0000000000007918 */ /* 0x000fc00000000000 */
        /* <DEDUP_REMOVED lines=12> */
.L_x_1:


//--------------------- .nv.constant0.triton_poi_fused_convolution_relu_13 --------------------------
	.section	.nv.constant0.triton_poi_fused_convolution_relu_13,"a",@progbits
	.sectionflags	@""
	.align	4
.nv.constant0.triton_poi_fused_convolution_relu_13:
	.zero		548
